//
// Generated by NVIDIA NVVM Compiler
//
// Compiler Build ID: CL-36424714
// Cuda compilation tools, release 13.0, V13.0.88
// Based on NVVM 20.0.0
//

.version 9.0
.target sm_100
.address_size 64

	// .globl	_Z14kernel420To444PhS_ii

.visible .entry _Z14kernel420To444PhS_ii(
	.param .u64 .ptr .align 1 _Z14kernel420To444PhS_ii_param_0,
	.param .u64 .ptr .align 1 _Z14kernel420To444PhS_ii_param_1,
	.param .u32 _Z14kernel420To444PhS_ii_param_2,
	.param .u32 _Z14kernel420To444PhS_ii_param_3
)
{
	.reg .pred 	%p<4>;
	.reg .b16 	%rs<2>;
	.reg .b32 	%r<15>;
	.reg .b64 	%rd<8>;

	ld.param.u64 	%rd1, [_Z14kernel420To444PhS_ii_param_0];
	ld.param.u64 	%rd2, [_Z14kernel420To444PhS_ii_param_1];
	ld.param.u32 	%r2, [_Z14kernel420To444PhS_ii_param_2];
	ld.param.u32 	%r3, [_Z14kernel420To444PhS_ii_param_3];
	mov.u32 	%r4, %ctaid.y;
	mov.u32 	%r5, %ntid.y;
	mov.u32 	%r6, %tid.y;
	mad.lo.s32 	%r7, %r4, %r5, %r6;
	mov.u32 	%r8, %ctaid.x;
	mov.u32 	%r9, %ntid.x;
	mov.u32 	%r10, %tid.x;
	mad.lo.s32 	%r11, %r8, %r9, %r10;
	mad.lo.s32 	%r12, %r3, %r7, %r11;
	setp.lt.s32 	%p1, %r12, 0;
	mul.lo.s32 	%r13, %r3, %r2;
	setp.ge.s32 	%p2, %r12, %r13;
	or.pred  	%p3, %p1, %p2;
	@%p3 bra 	$L__BB0_2;
	cvta.to.global.u64 	%rd3, %rd1;
	cvta.to.global.u64 	%rd4, %rd2;
	cvt.u64.u32 	%rd5, %r12;
	add.s64 	%rd6, %rd3, %rd5;
	ld.global.u8 	%rs1, [%rd6];
	add.s64 	%rd7, %rd4, %rd5;
	st.global.u8 	[%rd7], %rs1;
$L__BB0_2:
	ret;

}


// ===== COMPILED SASS (sm_100) =====

	.target	sm_100

	.elftype	@"ET_EXEC"


//--------------------- .note.nv.tkinfo           --------------------------
	.section	.note.nv.tkinfo,"",@"SHT_NOTE"
	.sectionflags	@"SHF_NOTE_NV_TKINFO"
	.tkinfo
        /*0018*/ 	.word	0x00000002
        /*0030*/ 	.string	""
        /*0030*/ 	.string	"ptxas"
        /*0030*/ 	.string	"Cuda compilation tools, release 13.0, V13.0.88"
        /*0030*/ 	.string	"Build cuda_13.0.r13.0/compiler.36424714_0"
        /*0030*/ 	.string	"-arch sm_100 -m 64 "



//--------------------- .note.nv.cuinfo           --------------------------
	.section	.note.nv.cuinfo,"",@"SHT_NOTE"
	.sectionflags	@"SHF_NOTE_NV_CUINFO"
        /*0018*/ 	.short	0x0002
        /*001a*/ 	.short	0x0064
        /*001c*/ 	.short	0x0082
	.zero		2


//--------------------- .nv.info                  --------------------------
	.section	.nv.info,"",@"SHT_CUDA_INFO"
	.align	4


	//----- nvinfo : EIATTR_REGCOUNT
	.align		4
        /*0000*/ 	.byte	0x04, 0x2f
        /*0002*/ 	.short	(.L_1 - .L_0)
	.align		4
.L_0:
        /*0004*/ 	.word	index@(_Z14kernel420To444PhS_ii)
        /*0008*/ 	.word	0x00000008


	//----- nvinfo : EIATTR_FRAME_SIZE
	.align		4
.L_1:
        /*000c*/ 	.byte	0x04, 0x11
        /*000e*/ 	.short	(.L_3 - .L_2)
	.align		4
.L_2:
        /*0010*/ 	.word	index@(_Z14kernel420To444PhS_ii)
        /*0014*/ 	.word	0x00000000


	//----- nvinfo : EIATTR_MIN_STACK_SIZE
	.align		4
.L_3:
        /*0018*/ 	.byte	0x04, 0x12
        /*001a*/ 	.short	(.L_5 - .L_4)
	.align		4
.L_4:
        /*001c*/ 	.word	index@(_Z14kernel420To444PhS_ii)
        /*0020*/ 	.word	0x00000000
.L_5:


//--------------------- .nv.compat                --------------------------
	.section	.nv.compat,"",@"SHT_CUDA_COMPAT_INFO"
	.align	4
        /*0000*/ 	.byte	0x02, 0x09, 0x00, 0x00, 0x02, 0x02, 0x01, 0x00, 0x02, 0x05, 0x05, 0x00, 0x03, 0x07, 0x01, 0x01
        /*0010*/ 	.byte	0x02, 0x03, 0x00, 0x00, 0x02, 0x06, 0x01, 0x00, 0x04, 0x0b, 0x08, 0x00, 0x09, 0x00, 0x00, 0x00
        /*0020*/ 	.byte	0x00, 0x00, 0x00, 0x00


//--------------------- .nv.info._Z14kernel420To444PhS_ii --------------------------
	.section	.nv.info._Z14kernel420To444PhS_ii,"",@"SHT_CUDA_INFO"
	.sectionflags	@""
	.align	4


	//----- nvinfo : EIATTR_CUDA_API_VERSION
	.align		4
        /*0000*/ 	.byte	0x04, 0x37
        /*0002*/ 	.short	(.L_7 - .L_6)
.L_6:
        /*0004*/ 	.word	0x00000082


	//----- nvinfo : EIATTR_KPARAM_INFO
	.align		4
.L_7:
        /*0008*/ 	.byte	0x04, 0x17
        /*000a*/ 	.short	(.L_9 - .L_8)
.L_8:
        /*000c*/ 	.word	0x00000000
        /*0010*/ 	.short	0x0003
        /*0012*/ 	.short	0x0014
        /*0014*/ 	.byte	0x00, 0xf0, 0x11, 0x00


	//----- nvinfo : EIATTR_KPARAM_INFO
	.align		4
.L_9:
        /*0018*/ 	.byte	0x04, 0x17
        /*001a*/ 	.short	(.L_11 - .L_10)
.L_10:
        /*001c*/ 	.word	0x00000000
        /*0020*/ 	.short	0x0002
        /*0022*/ 	.short	0x0010
        /*0024*/ 	.byte	0x00, 0xf0, 0x11, 0x00


	//----- nvinfo : EIATTR_KPARAM_INFO
	.align		4
.L_11:
        /*0028*/ 	.byte	0x04, 0x17
        /*002a*/ 	.short	(.L_13 - .L_12)
.L_12:
        /*002c*/ 	.word	0x00000000
        /*0030*/ 	.short	0x0001
        /*0032*/ 	.short	0x0008
        /*0034*/ 	.byte	0x00, 0xf5, 0x21, 0x00


	//----- nvinfo : EIATTR_KPARAM_INFO
	.align		4
.L_13:
        /*0038*/ 	.byte	0x04, 0x17
        /*003a*/ 	.short	(.L_15 - .L_14)
.L_14:
        /*003c*/ 	.word	0x00000000
        /*0040*/ 	.short	0x0000
        /*0042*/ 	.short	0x0000
        /*0044*/ 	.byte	0x00, 0xf5, 0x21, 0x00


	//----- nvinfo : EIATTR_SPARSE_MMA_MASK
	.align		4
.L_15:
        /*0048*/ 	.byte	0x03, 0x50
        /*004a*/ 	.short	0x0000


	//----- nvinfo : EIATTR_MAXREG_COUNT
	.align		4
        /*004c*/ 	.byte	0x03, 0x1b
        /*004e*/ 	.short	0x00ff


	//----- nvinfo : EIATTR_MERCURY_ISA_VERSION
	.align		4
        /*0050*/ 	.byte	0x03, 0x5f
        /*0052*/ 	.short	0x0101


	//----- nvinfo : EIATTR_VRC_CTA_INIT_COUNT
	.align		4
        /*0054*/ 	.byte	0x02, 0x4a
	.zero		1
	.zero		1


	//----- nvinfo : EIATTR_EXIT_INSTR_OFFSETS
	.align		4
        /*0058*/ 	.byte	0x04, 0x1c
        /*005a*/ 	.short	(.L_17 - .L_16)


	//   ....[0]....
.L_16:
        /*005c*/ 	.word	0x000000e0


	//   ....[1]....
        /*0060*/ 	.word	0x00000170


	//----- nvinfo : EIATTR_CBANK_PARAM_SIZE
	.align		4
.L_17:
        /*0064*/ 	.byte	0x03, 0x19
        /*0066*/ 	.short	0x0018


	//----- nvinfo : EIATTR_PARAM_CBANK
	.align		4
        /*0068*/ 	.byte	0x04, 0x0a
        /*006a*/ 	.short	(.L_19 - .L_18)
	.align		4
.L_18:
        /*006c*/ 	.word	index@(.nv.constant0._Z14kernel420To444PhS_ii)
        /*0070*/ 	.short	0x0380
        /*0072*/ 	.short	0x0018


	//----- nvinfo : EIATTR_SW_WAR
	.align		4
.L_19:
        /*0074*/ 	.byte	0x04, 0x36
        /*0076*/ 	.short	(.L_21 - .L_20)
.L_20:
        /*0078*/ 	.word	0x00000008
.L_21:


//--------------------- .nv.callgraph             --------------------------
	.section	.nv.callgraph,"",@"SHT_CUDA_CALLGRAPH"
	.align	4
	.sectionentsize	8
	.align		4
        /*0000*/ 	.word	0x00000000
	.align		4
        /*0004*/ 	.word	0xffffffff
	.align		4
        /*0008*/ 	.word	0x00000000
	.align		4
        /*000c*/ 	.word	0xfffffffe
	.align		4
        /*0010*/ 	.word	0x00000000
	.align		4
        /*0014*/ 	.word	0xfffffffd
	.align		4
        /*0018*/ 	.word	0x00000000
	.align		4
        /*001c*/ 	.word	0xfffffffc


//--------------------- .text._Z14kernel420To444PhS_ii --------------------------
	.section	.text._Z14kernel420To444PhS_ii,"ax",@progbits
	.align	128
        .global         _Z14kernel420To444PhS_ii
        .type           _Z14kernel420To444PhS_ii,@function
        .size           _Z14kernel420To444PhS_ii,(.L_x_1 - _Z14kernel420To444PhS_ii)
        .other          _Z14kernel420To444PhS_ii,@"STO_CUDA_ENTRY STV_DEFAULT"
_Z14kernel420To444PhS_ii:
.text._Z14kernel420To444PhS_ii:
[----:B------:R-:W-:Y:S01]  /*0000*/  LDC R1, c[0x0][0x37c] ;  /* 0x0000df00ff017b82 */ /* 0x000fe20000000800 */
[----:B------:R-:W0:Y:S07]  /*0010*/  S2R R3, SR_TID.Y ;  /* 0x0000000000037919 */ /* 0x000e2e0000002200 */
[----:B------:R-:W0:Y:S01]  /*0020*/  S2UR UR6, SR_CTAID.Y ;  /* 0x00000000000679c3 */ /* 0x000e220000002600 */
[----:B------:R-:W1:Y:S01]  /*0030*/  LDCU.64 UR4, c[0x0][0x390] ;  /* 0x00007200ff0477ac */ /* 0x000e620008000a00 */
[----:B------:R-:W2:Y:S06]  /*0040*/  S2R R5, SR_TID.X ;  /* 0x0000000000057919 */ /* 0x000eac0000002100 */
[----:B------:R-:W0:Y:S08]  /*0050*/  LDC R0, c[0x0][0x364] ;  /* 0x0000d900ff007b82 */ /* 0x000e300000000800 */
[----:B------:R-:W2:Y:S01]  /*0060*/  S2UR UR7, SR_CTAID.X ;  /* 0x00000000000779c3 */ /* 0x000ea20000002500 */
[----:B-1----:R-:W-:-:S07]  /*0070*/  UIMAD UR4, UR5, UR4, URZ ;  /* 0x00000004050472a4 */ /* 0x002fce000f8e02ff */
[----:B------:R-:W2:Y:S01]  /*0080*/  LDC R2, c[0x0][0x360] ;  /* 0x0000d800ff027b82 */ /* 0x000ea20000000800 */
[----:B0-----:R-:W-:Y:S02]  /*0090*/  IMAD R0, R0, UR6, R3 ;  /* 0x0000000600007c24 */ /* 0x001fe4000f8e0203 */
[----:B--2---:R-:W-:-:S04]  /*00a0*/  IMAD R3, R2, UR7, R5 ;  /* 0x0000000702037c24 */ /* 0x004fc8000f8e0205 */
[----:B------:R-:W-:-:S05]  /*00b0*/  IMAD R0, R0, UR5, R3 ;  /* 0x0000000500007c24 */ /* 0x000fca000f8e0203 */
[----:B------:R-:W-:-:S04]  /*00c0*/  ISETP.GE.AND P0, PT, R0, UR4, PT ;  /* 0x0000000400007c0c */ /* 0x000fc8000bf06270 */
[----:B------:R-:W-:-:S13]  /*00d0*/  ISETP.LT.OR P0, PT, R0, RZ, P0 ;  /* 0x000000ff0000720c */ /* 0x000fda0000701670 */
[----:B------:R-:W-:Y:S05]  /*00e0*/  @P0 EXIT ;  /* 0x000000000000094d */ /* 0x000fea0003800000 */
[----:B------:R-:W0:Y:S01]  /*00f0*/  LDCU.128 UR8, c[0x0][0x380] ;  /* 0x00007000ff0877ac */ /* 0x000e220008000c00 */
[----:B------:R-:W1:Y:S01]  /*0100*/  LDCU.64 UR4, c[0x0][0x358] ;  /* 0x00006b00ff0477ac */ /* 0x000e620008000a00 */
[----:B0-----:R-:W-:-:S05]  /*0110*/  IADD3 R2, P0, PT, R0, UR8, RZ ;  /* 0x0000000800027c10 */ /* 0x001fca000ff1e0ff */
[----:B------:R-:W-:-:S06]  /*0120*/  IMAD.X R3, RZ, RZ, UR9, P0 ;  /* 0x00000009ff037e24 */ /* 0x000fcc00080e06ff */
[----:B-1----:R-:W2:Y:S01]  /*0130*/  LDG.E.U8 R3, desc[UR4][R2.64] ;  /* 0x0000000402037981 */ /* 0x002ea2000c1e1100 */
[----:B------:R-:W-:-:S04]  /*0140*/  IADD3 R4, P0, PT, R0, UR10, RZ ;  /* 0x0000000a00047c10 */ /* 0x000fc8000ff1e0ff */
[----:B------:R-:W-:-:S05]  /*0150*/  IADD3.X R5, PT, PT, RZ, UR11, RZ, P0, !PT ;  /* 0x0000000bff057c10 */ /* 0x000fca00087fe4ff */
[----:B--2---:R-:W-:Y:S01]  /*0160*/  STG.E.U8 desc[UR4][R4.64], R3 ;  /* 0x0000000304007986 */ /* 0x004fe2000c101104 */
[----:B------:R-:W-:Y:S05]  /*0170*/  EXIT ;  /* 0x000000000000794d */ /* 0x000fea0003800000 */
.L_x_0:
[----:B------:R-:W-:-:S00]  /*0180*/  BRA `(.L_x_0) ;  /* 0xfffffffc00fc7947 */ /* 0x000fc0000383ffff */
[----:B------:R-:W-:-:S00]  /*0190*/  NOP ;  /* 0x0000000000007918 */ /* 0x000fc00000000000 */
        /* <DEDUP_REMOVED lines=14> */
.L_x_1:


//--------------------- .nv.shared.reserved.0     --------------------------
	.section	.nv.shared.reserved.0,"aw",@nobits
	.weak		__nv_reservedSMEM_offset_0_alias
	.size		__nv_reservedSMEM_offset_0_alias, 0, 64
	.other		__nv_reservedSMEM_offset_0_alias,@"STO_CUDA_RESERVED_SHARED STV_DEFAULT"
__nv_reservedSMEM_offset_0_alias:
	.zero		0
	.zero		64


//--------------------- .nv.constant0._Z14kernel420To444PhS_ii --------------------------
	.section	.nv.constant0._Z14kernel420To444PhS_ii,"a",@progbits
	.sectionflags	@""
	.align	4
.nv.constant0._Z14kernel420To444PhS_ii:
	.zero		920


//--------------------- SYMBOLS --------------------------

	.type		.nv.reservedSmem.offset0,@object
	.size		.nv.reservedSmem.offset0,0x4
